//
// Generated by NVIDIA NVVM Compiler
//
// Compiler Build ID: CL-36424714
// Cuda compilation tools, release 13.0, V13.0.88
// Based on NVVM 20.0.0
//

.version 9.0
.target sm_100
.address_size 64

	// .globl	_Z6minmaxPfS_m
.extern .shared .align 16 .b8 sdata[];

.visible .entry _Z6minmaxPfS_m(
	.param .u64 .ptr .align 1 _Z6minmaxPfS_m_param_0,
	.param .u64 .ptr .align 1 _Z6minmaxPfS_m_param_1,
	.param .u64 _Z6minmaxPfS_m_param_2
)
{
	.reg .pred 	%p<6>;
	.reg .b32 	%r<13>;
	.reg .b32 	%f<6>;
	.reg .b64 	%rd<11>;

	ld.param.u64 	%rd2, [_Z6minmaxPfS_m_param_0];
	ld.param.u64 	%rd3, [_Z6minmaxPfS_m_param_1];
	ld.param.u64 	%rd4, [_Z6minmaxPfS_m_param_2];
	mov.u32 	%r1, %ctaid.x;
	mov.u32 	%r12, %ntid.x;
	mov.u32 	%r3, %tid.x;
	mad.lo.s32 	%r7, %r1, %r12, %r3;
	cvt.u64.u32 	%rd1, %r7;
	setp.le.u64 	%p1, %rd4, %rd1;
	@%p1 bra 	$L__BB0_7;
	cvta.to.global.u64 	%rd5, %rd2;
	shl.b64 	%rd6, %rd1, 2;
	add.s64 	%rd7, %rd5, %rd6;
	ld.global.f32 	%f1, [%rd7];
	shl.b32 	%r8, %r3, 2;
	mov.u32 	%r9, sdata;
	add.s32 	%r4, %r9, %r8;
	st.shared.f32 	[%r4], %f1;
	bar.sync 	0;
	setp.lt.u32 	%p2, %r12, 2;
	@%p2 bra 	$L__BB0_5;
$L__BB0_2:
	shr.u32 	%r6, %r12, 1;
	setp.ge.u32 	%p3, %r3, %r6;
	@%p3 bra 	$L__BB0_4;
	ld.shared.f32 	%f2, [%r4];
	shl.b32 	%r10, %r6, 2;
	add.s32 	%r11, %r4, %r10;
	ld.shared.f32 	%f3, [%r11];
	min.f32 	%f4, %f2, %f3;
	st.shared.f32 	[%r4], %f4;
$L__BB0_4:
	bar.sync 	0;
	setp.gt.u32 	%p4, %r12, 3;
	mov.u32 	%r12, %r6;
	@%p4 bra 	$L__BB0_2;
$L__BB0_5:
	setp.ne.s32 	%p5, %r3, 0;
	@%p5 bra 	$L__BB0_7;
	ld.shared.f32 	%f5, [sdata];
	cvta.to.global.u64 	%rd8, %rd3;
	mul.wide.u32 	%rd9, %r1, 4;
	add.s64 	%rd10, %rd8, %rd9;
	st.global.f32 	[%rd10], %f5;
$L__BB0_7:
	ret;

}


// ===== COMPILED SASS (sm_100) =====

	.target	sm_100

	.elftype	@"ET_EXEC"


//--------------------- .note.nv.tkinfo           --------------------------
	.section	.note.nv.tkinfo,"",@"SHT_NOTE"
	.sectionflags	@"SHF_NOTE_NV_TKINFO"
	.tkinfo
        /*0018*/ 	.word	0x00000002
        /*0030*/ 	.string	""
        /*0030*/ 	.string	"ptxas"
        /*0030*/ 	.string	"Cuda compilation tools, release 13.0, V13.0.88"
        /*0030*/ 	.string	"Build cuda_13.0.r13.0/compiler.36424714_0"
        /*0030*/ 	.string	"-arch sm_100 -m 64 "



//--------------------- .note.nv.cuinfo           --------------------------
	.section	.note.nv.cuinfo,"",@"SHT_NOTE"
	.sectionflags	@"SHF_NOTE_NV_CUINFO"
        /*0018*/ 	.short	0x0002
        /*001a*/ 	.short	0x0064
        /*001c*/ 	.short	0x0082
	.zero		2


//--------------------- .nv.info                  --------------------------
	.section	.nv.info,"",@"SHT_CUDA_INFO"
	.align	4


	//----- nvinfo : EIATTR_REGCOUNT
	.align		4
        /*0000*/ 	.byte	0x04, 0x2f
        /*0002*/ 	.short	(.L_1 - .L_0)
	.align		4
.L_0:
        /*0004*/ 	.word	index@(_Z6minmaxPfS_m)
        /*0008*/ 	.word	0x0000000a


	//----- nvinfo : EIATTR_FRAME_SIZE
	.align		4
.L_1:
        /*000c*/ 	.byte	0x04, 0x11
        /*000e*/ 	.short	(.L_3 - .L_2)
	.align		4
.L_2:
        /*0010*/ 	.word	index@(_Z6minmaxPfS_m)
        /*0014*/ 	.word	0x00000000


	//----- nvinfo : EIATTR_MIN_STACK_SIZE
	.align		4
.L_3:
        /*0018*/ 	.byte	0x04, 0x12
        /*001a*/ 	.short	(.L_5 - .L_4)
	.align		4
.L_4:
        /*001c*/ 	.word	index@(_Z6minmaxPfS_m)
        /*0020*/ 	.word	0x00000000
.L_5:


//--------------------- .nv.compat                --------------------------
	.section	.nv.compat,"",@"SHT_CUDA_COMPAT_INFO"
	.align	4
        /*0000*/ 	.byte	0x02, 0x09, 0x00, 0x00, 0x02, 0x02, 0x01, 0x00, 0x02, 0x05, 0x05, 0x00, 0x03, 0x07, 0x01, 0x01
        /*0010*/ 	.byte	0x02, 0x03, 0x00, 0x00, 0x02, 0x06, 0x01, 0x00, 0x04, 0x0b, 0x08, 0x00, 0x09, 0x00, 0x00, 0x00
        /*0020*/ 	.byte	0x00, 0x00, 0x00, 0x00


//--------------------- .nv.info._Z6minmaxPfS_m   --------------------------
	.section	.nv.info._Z6minmaxPfS_m,"",@"SHT_CUDA_INFO"
	.sectionflags	@""
	.align	4


	//----- nvinfo : EIATTR_CUDA_API_VERSION
	.align		4
        /*0000*/ 	.byte	0x04, 0x37
        /*0002*/ 	.short	(.L_7 - .L_6)
.L_6:
        /*0004*/ 	.word	0x00000082


	//----- nvinfo : EIATTR_KPARAM_INFO
	.align		4
.L_7:
        /*0008*/ 	.byte	0x04, 0x17
        /*000a*/ 	.short	(.L_9 - .L_8)
.L_8:
        /*000c*/ 	.word	0x00000000
        /*0010*/ 	.short	0x0002
        /*0012*/ 	.short	0x0010
        /*0014*/ 	.byte	0x00, 0xf0, 0x21, 0x00


	//----- nvinfo : EIATTR_KPARAM_INFO
	.align		4
.L_9:
        /*0018*/ 	.byte	0x04, 0x17
        /*001a*/ 	.short	(.L_11 - .L_10)
.L_10:
        /*001c*/ 	.word	0x00000000
        /*0020*/ 	.short	0x0001
        /*0022*/ 	.short	0x0008
        /*0024*/ 	.byte	0x00, 0xf5, 0x21, 0x00


	//----- nvinfo : EIATTR_KPARAM_INFO
	.align		4
.L_11:
        /*0028*/ 	.byte	0x04, 0x17
        /*002a*/ 	.short	(.L_13 - .L_12)
.L_12:
        /*002c*/ 	.word	0x00000000
        /*0030*/ 	.short	0x0000
        /*0032*/ 	.short	0x0000
        /*0034*/ 	.byte	0x00, 0xf5, 0x21, 0x00


	//----- nvinfo : EIATTR_SPARSE_MMA_MASK
	.align		4
.L_13:
        /*0038*/ 	.byte	0x03, 0x50
        /*003a*/ 	.short	0x0000


	//----- nvinfo : EIATTR_MAXREG_COUNT
	.align		4
        /*003c*/ 	.byte	0x03, 0x1b
        /*003e*/ 	.short	0x00ff


	//----- nvinfo : EIATTR_NUM_BARRIERS
	.align		4
        /*0040*/ 	.byte	0x02, 0x4c
        /*0042*/ 	.byte	0x01
	.zero		1


	//----- nvinfo : EIATTR_MERCURY_ISA_VERSION
	.align		4
        /*0044*/ 	.byte	0x03, 0x5f
        /*0046*/ 	.short	0x0101


	//----- nvinfo : EIATTR_VRC_CTA_INIT_COUNT
	.align		4
        /*0048*/ 	.byte	0x02, 0x4a
	.zero		1
	.zero		1


	//----- nvinfo : EIATTR_EXIT_INSTR_OFFSETS
	.align		4
        /*004c*/ 	.byte	0x04, 0x1c
        /*004e*/ 	.short	(.L_15 - .L_14)


	//   ....[0]....
.L_14:
        /*0050*/ 	.word	0x00000090


	//   ....[1]....
        /*0054*/ 	.word	0x00000230


	//   ....[2]....
        /*0058*/ 	.word	0x000002b0


	//----- nvinfo : EIATTR_CBANK_PARAM_SIZE
	.align		4
.L_15:
        /*005c*/ 	.byte	0x03, 0x19
        /*005e*/ 	.short	0x0018


	//----- nvinfo : EIATTR_PARAM_CBANK
	.align		4
        /*0060*/ 	.byte	0x04, 0x0a
        /*0062*/ 	.short	(.L_17 - .L_16)
	.align		4
.L_16:
        /*0064*/ 	.word	index@(.nv.constant0._Z6minmaxPfS_m)
        /*0068*/ 	.short	0x0380
        /*006a*/ 	.short	0x0018


	//----- nvinfo : EIATTR_SW_WAR
	.align		4
.L_17:
        /*006c*/ 	.byte	0x04, 0x36
        /*006e*/ 	.short	(.L_19 - .L_18)
.L_18:
        /*0070*/ 	.word	0x00000008
.L_19:


//--------------------- .nv.callgraph             --------------------------
	.section	.nv.callgraph,"",@"SHT_CUDA_CALLGRAPH"
	.align	4
	.sectionentsize	8
	.align		4
        /*0000*/ 	.word	0x00000000
	.align		4
        /*0004*/ 	.word	0xffffffff
	.align		4
        /*0008*/ 	.word	0x00000000
	.align		4
        /*000c*/ 	.word	0xfffffffe
	.align		4
        /*0010*/ 	.word	0x00000000
	.align		4
        /*0014*/ 	.word	0xfffffffd
	.align		4
        /*0018*/ 	.word	0x00000000
	.align		4
        /*001c*/ 	.word	0xfffffffc


//--------------------- .text._Z6minmaxPfS_m      --------------------------
	.section	.text._Z6minmaxPfS_m,"ax",@progbits
	.align	128
        .global         _Z6minmaxPfS_m
        .type           _Z6minmaxPfS_m,@function
        .size           _Z6minmaxPfS_m,(.L_x_3 - _Z6minmaxPfS_m)
        .other          _Z6minmaxPfS_m,@"STO_CUDA_ENTRY STV_DEFAULT"
_Z6minmaxPfS_m:
.text._Z6minmaxPfS_m:
[----:B------:R-:W-:Y:S01]  /*0000*/  LDC R1, c[0x0][0x37c] ;  /* 0x0000df00ff017b82 */ /* 0x000fe20000000800 */
[----:B------:R-:W0:Y:S01]  /*0010*/  S2R R7, SR_CTAID.X ;  /* 0x0000000000077919 */ /* 0x000e220000002500 */
[----:B------:R-:W1:Y:S01]  /*0020*/  LDCU UR4, c[0x0][0x360] ;  /* 0x00006c00ff0477ac */ /* 0x000e620008000800 */
[----:B------:R-:W0:Y:S01]  /*0030*/  S2R R4, SR_TID.X ;  /* 0x0000000000047919 */ /* 0x000e220000002100 */
[----:B------:R-:W2:Y:S01]  /*0040*/  LDCU.64 UR6, c[0x0][0x390] ;  /* 0x00007200ff0677ac */ /* 0x000ea20008000a00 */
[----:B-1----:R-:W-:Y:S02]  /*0050*/  IMAD.U32 R0, RZ, RZ, UR4 ;  /* 0x00000004ff007e24 */ /* 0x002fe4000f8e00ff */
[----:B0-----:R-:W-:-:S05]  /*0060*/  IMAD R3, R7, UR4, R4 ;  /* 0x0000000407037c24 */ /* 0x001fca000f8e0204 */
[----:B--2---:R-:W-:-:S04]  /*0070*/  ISETP.GE.U32.AND P0, PT, R3, UR6, PT ;  /* 0x0000000603007c0c */ /* 0x004fc8000bf06070 */
[----:B------:R-:W-:-:S13]  /*0080*/  ISETP.GE.U32.AND.EX P0, PT, RZ, UR7, PT, P0 ;  /* 0x00000007ff007c0c */ /* 0x000fda000bf06100 */
[----:B------:R-:W-:Y:S05]  /*0090*/  @P0 EXIT ;  /* 0x000000000000094d */ /* 0x000fea0003800000 */
[----:B------:R-:W0:Y:S01]  /*00a0*/  LDCU.64 UR4, c[0x0][0x380] ;  /* 0x00007000ff0477ac */ /* 0x000e220008000a00 */
[----:B------:R-:W1:Y:S01]  /*00b0*/  LDCU.64 UR6, c[0x0][0x358] ;  /* 0x00006b00ff0677ac */ /* 0x000e620008000a00 */
[----:B0-----:R-:W-:-:S04]  /*00c0*/  LEA R2, P0, R3, UR4, 0x2 ;  /* 0x0000000403027c11 */ /* 0x001fc8000f8010ff */
[----:B------:R-:W-:-:S05]  /*00d0*/  LEA.HI.X R3, R3, UR5, RZ, 0x2, P0 ;  /* 0x0000000503037c11 */ /* 0x000fca00080f14ff */
[----:B-1----:R-:W2:Y:S01]  /*00e0*/  LDG.E R2, desc[UR6][R2.64] ;  /* 0x0000000602027981 */ /* 0x002ea2000c1e1900 */
[----:B------:R-:W0:Y:S01]  /*00f0*/  S2UR UR5, SR_CgaCtaId ;  /* 0x00000000000579c3 */ /* 0x000e220000008800 */
[----:B------:R-:W-:Y:S01]  /*0100*/  UMOV UR4, 0x400 ;  /* 0x0000040000047882 */ /* 0x000fe20000000000 */
[----:B------:R-:W-:Y:S02]  /*0110*/  ISETP.GE.U32.AND P1, PT, R0, 0x2, PT ;  /* 0x000000020000780c */ /* 0x000fe40003f26070 */
[----:B------:R-:W-:Y:S01]  /*0120*/  ISETP.NE.AND P0, PT, R4, RZ, PT ;  /* 0x000000ff0400720c */ /* 0x000fe20003f05270 */
[----:B0-----:R-:W-:-:S06]  /*0130*/  ULEA UR4, UR5, UR4, 0x18 ;  /* 0x0000000405047291 */ /* 0x001fcc000f8ec0ff */
[----:B------:R-:W-:-:S05]  /*0140*/  LEA R5, R4, UR4, 0x2 ;  /* 0x0000000404057c11 */ /* 0x000fca000f8e10ff */
[----:B--2---:R0:W-:Y:S01]  /*0150*/  STS [R5], R2 ;  /* 0x0000000205007388 */ /* 0x0041e20000000800 */
[----:B------:R-:W-:Y:S06]  /*0160*/  BAR.SYNC.DEFER_BLOCKING 0x0 ;  /* 0x0000000000007b1d */ /* 0x000fec0000010000 */
[----:B------:R-:W-:Y:S05]  /*0170*/  @!P1 BRA `(.L_x_0) ;  /* 0x00000000002c9947 */ /* 0x000fea0003800000 */
.L_x_1:
[----:B------:R-:W-:-:S04]  /*0180*/  SHF.R.U32.HI R6, RZ, 0x1, R0 ;  /* 0x00000001ff067819 */ /* 0x000fc80000011600 */
[----:B------:R-:W-:-:S13]  /*0190*/  ISETP.GE.U32.AND P1, PT, R4, R6, PT ;  /* 0x000000060400720c */ /* 0x000fda0003f26070 */
[----:B------:R-:W-:Y:S01]  /*01a0*/  @!P1 IMAD R3, R6, 0x4, R5 ;  /* 0x0000000406039824 */ /* 0x000fe200078e0205 */
[----:B0-----:R-:W-:Y:S05]  /*01b0*/  @!P1 LDS R2, [R5] ;  /* 0x0000000005029984 */ /* 0x001fea0000000800 */
[----:B------:R-:W0:Y:S02]  /*01c0*/  @!P1 LDS R3, [R3] ;  /* 0x0000000003039984 */ /* 0x000e240000000800 */
[----:B0-----:R-:W-:-:S05]  /*01d0*/  @!P1 FMNMX R2, R2, R3, PT ;  /* 0x0000000302029209 */ /* 0x001fca0003800000 */
[----:B------:R1:W-:Y:S01]  /*01e0*/  @!P1 STS [R5], R2 ;  /* 0x0000000205009388 */ /* 0x0003e20000000800 */
[----:B------:R-:W-:Y:S01]  /*01f0*/  BAR.SYNC.DEFER_BLOCKING 0x0 ;  /* 0x0000000000007b1d */ /* 0x000fe20000010000 */
[----:B------:R-:W-:Y:S01]  /*0200*/  ISETP.GT.U32.AND P1, PT, R0, 0x3, PT ;  /* 0x000000030000780c */ /* 0x000fe20003f24070 */
[----:B------:R-:W-:-:S12]  /*0210*/  IMAD.MOV.U32 R0, RZ, RZ, R6 ;  /* 0x000000ffff007224 */ /* 0x000fd800078e0006 */
[----:B-1----:R-:W-:Y:S05]  /*0220*/  @P1 BRA `(.L_x_1) ;  /* 0xfffffffc00d41947 */ /* 0x002fea000383ffff */
.L_x_0:
[----:B------:R-:W-:Y:S05]  /*0230*/  @P0 EXIT ;  /* 0x000000000000094d */ /* 0x000fea0003800000 */
[----:B------:R-:W1:Y:S01]  /*0240*/  S2UR UR5, SR_CgaCtaId ;  /* 0x00000000000579c3 */ /* 0x000e620000008800 */
[----:B------:R-:W-:-:S07]  /*0250*/  UMOV UR4, 0x400 ;  /* 0x0000040000047882 */ /* 0x000fce0000000000 */
[----:B0-----:R-:W0:Y:S01]  /*0260*/  LDC.64 R2, c[0x0][0x388] ;  /* 0x0000e200ff027b82 */ /* 0x001e220000000a00 */
[----:B-1----:R-:W-:Y:S01]  /*0270*/  ULEA UR4, UR5, UR4, 0x18 ;  /* 0x0000000405047291 */ /* 0x002fe2000f8ec0ff */
[----:B0-----:R-:W-:-:S08]  /*0280*/  IMAD.WIDE.U32 R2, R7, 0x4, R2 ;  /* 0x0000000407027825 */ /* 0x001fd000078e0002 */
[----:B------:R-:W0:Y:S04]  /*0290*/  LDS R5, [UR4] ;  /* 0x00000004ff057984 */ /* 0x000e280008000800 */
[----:B0-----:R-:W-:Y:S01]  /*02a0*/  STG.E desc[UR6][R2.64], R5 ;  /* 0x0000000502007986 */ /* 0x001fe2000c101906 */
[----:B------:R-:W-:Y:S05]  /*02b0*/  EXIT ;  /* 0x000000000000794d */ /* 0x000fea0003800000 */
.L_x_2:
[----:B------:R-:W-:-:S00]  /*02c0*/  BRA `(.L_x_2) ;  /* 0xfffffffc00fc7947 */ /* 0x000fc0000383ffff */
[----:B------:R-:W-:-:S00]  /*02d0*/  NOP ;  /* 0x0000000000007918 */ /* 0x000fc00000000000 */
        /* <DEDUP_REMOVED lines=10> */
.L_x_3:


//--------------------- .nv.shared._Z6minmaxPfS_m --------------------------
	.section	.nv.shared._Z6minmaxPfS_m,"aw",@nobits
	.sectionflags	@""
	.align	16
	.zero		1024


//--------------------- .nv.shared.reserved.0     --------------------------
	.section	.nv.shared.reserved.0,"aw",@nobits
	.weak		__nv_reservedSMEM_offset_0_alias
	.size		__nv_reservedSMEM_offset_0_alias, 0, 64
	.other		__nv_reservedSMEM_offset_0_alias,@"STO_CUDA_RESERVED_SHARED STV_DEFAULT"
__nv_reservedSMEM_offset_0_alias:
	.zero		0
	.zero		64


//--------------------- .nv.constant0._Z6minmaxPfS_m --------------------------
	.section	.nv.constant0._Z6minmaxPfS_m,"a",@progbits
	.sectionflags	@""
	.align	4
.nv.constant0._Z6minmaxPfS_m:
	.zero		920


//--------------------- SYMBOLS --------------------------

	.type		.nv.reservedSmem.offset0,@object
	.size		.nv.reservedSmem.offset0,0x4
	.type		.nv.reservedSmem.cap,@object
	.size		.nv.reservedSmem.cap,0x4
